//
// Generated by NVIDIA NVVM Compiler
//
// Compiler Build ID: CL-36424714
// Cuda compilation tools, release 13.0, V13.0.88
// Based on NVVM 20.0.0
//

.version 9.0
.target sm_100
.address_size 64

	// .globl	_Z6onda2dPfS_S_fffiiii

.visible .entry _Z6onda2dPfS_S_fffiiii(
	.param .u64 .ptr .align 1 _Z6onda2dPfS_S_fffiiii_param_0,
	.param .u64 .ptr .align 1 _Z6onda2dPfS_S_fffiiii_param_1,
	.param .u64 .ptr .align 1 _Z6onda2dPfS_S_fffiiii_param_2,
	.param .f32 _Z6onda2dPfS_S_fffiiii_param_3,
	.param .f32 _Z6onda2dPfS_S_fffiiii_param_4,
	.param .f32 _Z6onda2dPfS_S_fffiiii_param_5,
	.param .u32 _Z6onda2dPfS_S_fffiiii_param_6,
	.param .u32 _Z6onda2dPfS_S_fffiiii_param_7,
	.param .u32 _Z6onda2dPfS_S_fffiiii_param_8,
	.param .u32 _Z6onda2dPfS_S_fffiiii_param_9
)
{
	.reg .pred 	%p<8>;
	.reg .b32 	%r<28>;
	.reg .b32 	%f<21>;
	.reg .b64 	%rd<18>;
	.reg .b64 	%fd<9>;

	ld.param.u64 	%rd1, [_Z6onda2dPfS_S_fffiiii_param_0];
	ld.param.u64 	%rd2, [_Z6onda2dPfS_S_fffiiii_param_1];
	ld.param.u64 	%rd3, [_Z6onda2dPfS_S_fffiiii_param_2];
	ld.param.f32 	%f1, [_Z6onda2dPfS_S_fffiiii_param_3];
	ld.param.f32 	%f2, [_Z6onda2dPfS_S_fffiiii_param_4];
	ld.param.f32 	%f3, [_Z6onda2dPfS_S_fffiiii_param_5];
	ld.param.u32 	%r6, [_Z6onda2dPfS_S_fffiiii_param_7];
	ld.param.u32 	%r7, [_Z6onda2dPfS_S_fffiiii_param_8];
	ld.param.u32 	%r5, [_Z6onda2dPfS_S_fffiiii_param_9];
	mov.u32 	%r8, %tid.x;
	mov.u32 	%r9, %ntid.x;
	mov.u32 	%r10, %ctaid.x;
	mad.lo.s32 	%r11, %r9, %r10, %r8;
	mov.u32 	%r12, %tid.y;
	mov.u32 	%r13, %ntid.y;
	mov.u32 	%r14, %ctaid.y;
	mad.lo.s32 	%r15, %r13, %r14, %r12;
	setp.lt.s32 	%p1, %r11, 1;
	add.s32 	%r16, %r6, -1;
	setp.ge.s32 	%p2, %r11, %r16;
	or.pred  	%p3, %p1, %p2;
	setp.eq.s32 	%p4, %r15, 0;
	or.pred  	%p5, %p4, %p3;
	add.s32 	%r17, %r7, -1;
	setp.ge.s32 	%p6, %r15, %r17;
	or.pred  	%p7, %p5, %p6;
	@%p7 bra 	$L__BB0_2;
	cvta.to.global.u64 	%rd4, %rd1;
	cvta.to.global.u64 	%rd5, %rd2;
	cvta.to.global.u64 	%rd6, %rd3;
	mul.f32 	%f4, %f1, %f1;
	mul.f32 	%f5, %f2, %f2;
	div.rn.f32 	%f6, %f4, %f5;
	mul.f32 	%f7, %f3, %f6;
	mul.f32 	%f8, %f3, %f7;
	cvt.f64.f32 	%fd1, %f8;
	mul.lo.s32 	%r18, %r7, %r6;
	mul.lo.s32 	%r19, %r18, %r5;
	mul.lo.s32 	%r20, %r7, %r15;
	add.s32 	%r21, %r20, %r11;
	add.s32 	%r22, %r21, %r19;
	mul.wide.s32 	%rd7, %r22, 4;
	add.s64 	%rd8, %rd4, %rd7;
	ld.global.f32 	%f9, [%rd8+4];
	ld.global.f32 	%f10, [%rd8+-4];
	add.f32 	%f11, %f9, %f10;
	add.s32 	%r23, %r20, %r7;
	mul.wide.s32 	%rd9, %r7, 4;
	add.s64 	%rd10, %rd8, %rd9;
	ld.global.f32 	%f12, [%rd10];
	add.f32 	%f13, %f11, %f12;
	shl.b32 	%r24, %r7, 1;
	sub.s32 	%r25, %r23, %r24;
	add.s32 	%r26, %r25, %r11;
	add.s32 	%r27, %r26, %r19;
	mul.wide.s32 	%rd11, %r27, 4;
	add.s64 	%rd12, %rd4, %rd11;
	ld.global.f32 	%f14, [%rd12];
	add.f32 	%f15, %f13, %f14;
	cvt.f64.f32 	%fd2, %f15;
	ld.global.f32 	%f16, [%rd8];
	cvt.f64.f32 	%fd3, %f16;
	fma.rn.f64 	%fd4, %fd3, 0dC010000000000000, %fd2;
	mul.f64 	%fd5, %fd4, %fd1;
	fma.rn.f64 	%fd6, %fd3, 0d4000000000000000, %fd5;
	mul.wide.s32 	%rd13, %r21, 4;
	add.s64 	%rd14, %rd5, %rd13;
	ld.global.f32 	%f17, [%rd14];
	cvt.f64.f32 	%fd7, %f17;
	sub.f64 	%fd8, %fd6, %fd7;
	cvt.rn.f32.f64 	%f18, %fd8;
	add.s64 	%rd15, %rd6, %rd13;
	st.global.f32 	[%rd15], %f18;
	ld.global.f32 	%f19, [%rd8];
	st.global.f32 	[%rd14], %f19;
	ld.global.f32 	%f20, [%rd15];
	mul.wide.s32 	%rd16, %r18, 4;
	add.s64 	%rd17, %rd8, %rd16;
	st.global.f32 	[%rd17], %f20;
$L__BB0_2:
	bar.sync 	0;
	ret;

}


// ===== COMPILED SASS (sm_100) =====

	.target	sm_100

	.elftype	@"ET_EXEC"


//--------------------- .note.nv.tkinfo           --------------------------
	.section	.note.nv.tkinfo,"",@"SHT_NOTE"
	.sectionflags	@"SHF_NOTE_NV_TKINFO"
	.tkinfo
        /*0018*/ 	.word	0x00000002
        /*0030*/ 	.string	""
        /*0030*/ 	.string	"ptxas"
        /*0030*/ 	.string	"Cuda compilation tools, release 13.0, V13.0.88"
        /*0030*/ 	.string	"Build cuda_13.0.r13.0/compiler.36424714_0"
        /*0030*/ 	.string	"-arch sm_100 -m 64 "



//--------------------- .note.nv.cuinfo           --------------------------
	.section	.note.nv.cuinfo,"",@"SHT_NOTE"
	.sectionflags	@"SHF_NOTE_NV_CUINFO"
        /*0018*/ 	.short	0x0002
        /*001a*/ 	.short	0x0064
        /*001c*/ 	.short	0x0082
	.zero		2


//--------------------- .nv.info                  --------------------------
	.section	.nv.info,"",@"SHT_CUDA_INFO"
	.align	4


	//----- nvinfo : EIATTR_REGCOUNT
	.align		4
        /*0000*/ 	.byte	0x04, 0x2f
        /*0002*/ 	.short	(.L_1 - .L_0)
	.align		4
.L_0:
        /*0004*/ 	.word	index@(_Z6onda2dPfS_S_fffiiii)
        /*0008*/ 	.word	0x00000017


	//----- nvinfo : EIATTR_FRAME_SIZE
	.align		4
.L_1:
        /*000c*/ 	.byte	0x04, 0x11
        /*000e*/ 	.short	(.L_3 - .L_2)
	.align		4
.L_2:
        /*0010*/ 	.word	index@($__internal_0_$__cuda_sm3x_div_rn_noftz_f32_slowpath)
        /*0014*/ 	.word	0x00000000


	//----- nvinfo : EIATTR_FRAME_SIZE
	.align		4
.L_3:
        /*0018*/ 	.byte	0x04, 0x11
        /*001a*/ 	.short	(.L_5 - .L_4)
	.align		4
.L_4:
        /*001c*/ 	.word	index@(_Z6onda2dPfS_S_fffiiii)
        /*0020*/ 	.word	0x00000000


	//----- nvinfo : EIATTR_MIN_STACK_SIZE
	.align		4
.L_5:
        /*0024*/ 	.byte	0x04, 0x12
        /*0026*/ 	.short	(.L_7 - .L_6)
	.align		4
.L_6:
        /*0028*/ 	.word	index@(_Z6onda2dPfS_S_fffiiii)
        /*002c*/ 	.word	0x00000000
.L_7:


//--------------------- .nv.compat                --------------------------
	.section	.nv.compat,"",@"SHT_CUDA_COMPAT_INFO"
	.align	4
        /*0000*/ 	.byte	0x02, 0x09, 0x00, 0x00, 0x02, 0x02, 0x01, 0x00, 0x02, 0x05, 0x05, 0x00, 0x03, 0x07, 0x01, 0x01
        /*0010*/ 	.byte	0x02, 0x03, 0x00, 0x00, 0x02, 0x06, 0x01, 0x00, 0x04, 0x0b, 0x08, 0x00, 0x01, 0x00, 0x00, 0x00
        /*0020*/ 	.byte	0x00, 0x00, 0x00, 0x00


//--------------------- .nv.info._Z6onda2dPfS_S_fffiiii --------------------------
	.section	.nv.info._Z6onda2dPfS_S_fffiiii,"",@"SHT_CUDA_INFO"
	.sectionflags	@""
	.align	4


	//----- nvinfo : EIATTR_CUDA_API_VERSION
	.align		4
        /*0000*/ 	.byte	0x04, 0x37
        /*0002*/ 	.short	(.L_9 - .L_8)
.L_8:
        /*0004*/ 	.word	0x00000082


	//----- nvinfo : EIATTR_KPARAM_INFO
	.align		4
.L_9:
        /*0008*/ 	.byte	0x04, 0x17
        /*000a*/ 	.short	(.L_11 - .L_10)
.L_10:
        /*000c*/ 	.word	0x00000000
        /*0010*/ 	.short	0x0009
        /*0012*/ 	.short	0x0030
        /*0014*/ 	.byte	0x00, 0xf0, 0x11, 0x00


	//----- nvinfo : EIATTR_KPARAM_INFO
	.align		4
.L_11:
        /*0018*/ 	.byte	0x04, 0x17
        /*001a*/ 	.short	(.L_13 - .L_12)
.L_12:
        /*001c*/ 	.word	0x00000000
        /*0020*/ 	.short	0x0008
        /*0022*/ 	.short	0x002c
        /*0024*/ 	.byte	0x00, 0xf0, 0x11, 0x00


	//----- nvinfo : EIATTR_KPARAM_INFO
	.align		4
.L_13:
        /*0028*/ 	.byte	0x04, 0x17
        /*002a*/ 	.short	(.L_15 - .L_14)
.L_14:
        /*002c*/ 	.word	0x00000000
        /*0030*/ 	.short	0x0007
        /*0032*/ 	.short	0x0028
        /*0034*/ 	.byte	0x00, 0xf0, 0x11, 0x00


	//----- nvinfo : EIATTR_KPARAM_INFO
	.align		4
.L_15:
        /*0038*/ 	.byte	0x04, 0x17
        /*003a*/ 	.short	(.L_17 - .L_16)
.L_16:
        /*003c*/ 	.word	0x00000000
        /*0040*/ 	.short	0x0006
        /*0042*/ 	.short	0x0024
        /*0044*/ 	.byte	0x00, 0xf0, 0x11, 0x00


	//----- nvinfo : EIATTR_KPARAM_INFO
	.align		4
.L_17:
        /*0048*/ 	.byte	0x04, 0x17
        /*004a*/ 	.short	(.L_19 - .L_18)
.L_18:
        /*004c*/ 	.word	0x00000000
        /*0050*/ 	.short	0x0005
        /*0052*/ 	.short	0x0020
        /*0054*/ 	.byte	0x00, 0xf0, 0x11, 0x00


	//----- nvinfo : EIATTR_KPARAM_INFO
	.align		4
.L_19:
        /*0058*/ 	.byte	0x04, 0x17
        /*005a*/ 	.short	(.L_21 - .L_20)
.L_20:
        /*005c*/ 	.word	0x00000000
        /*0060*/ 	.short	0x0004
        /*0062*/ 	.short	0x001c
        /*0064*/ 	.byte	0x00, 0xf0, 0x11, 0x00


	//----- nvinfo : EIATTR_KPARAM_INFO
	.align		4
.L_21:
        /*0068*/ 	.byte	0x04, 0x17
        /*006a*/ 	.short	(.L_23 - .L_22)
.L_22:
        /*006c*/ 	.word	0x00000000
        /*0070*/ 	.short	0x0003
        /*0072*/ 	.short	0x0018
        /*0074*/ 	.byte	0x00, 0xf0, 0x11, 0x00


	//----- nvinfo : EIATTR_KPARAM_INFO
	.align		4
.L_23:
        /*0078*/ 	.byte	0x04, 0x17
        /*007a*/ 	.short	(.L_25 - .L_24)
.L_24:
        /*007c*/ 	.word	0x00000000
        /*0080*/ 	.short	0x0002
        /*0082*/ 	.short	0x0010
        /*0084*/ 	.byte	0x00, 0xf5, 0x21, 0x00


	//----- nvinfo : EIATTR_KPARAM_INFO
	.align		4
.L_25:
        /*0088*/ 	.byte	0x04, 0x17
        /*008a*/ 	.short	(.L_27 - .L_26)
.L_26:
        /*008c*/ 	.word	0x00000000
        /*0090*/ 	.short	0x0001
        /*0092*/ 	.short	0x0008
        /*0094*/ 	.byte	0x00, 0xf5, 0x21, 0x00


	//----- nvinfo : EIATTR_KPARAM_INFO
	.align		4
.L_27:
        /*0098*/ 	.byte	0x04, 0x17
        /*009a*/ 	.short	(.L_29 - .L_28)
.L_28:
        /*009c*/ 	.word	0x00000000
        /*00a0*/ 	.short	0x0000
        /*00a2*/ 	.short	0x0000
        /*00a4*/ 	.byte	0x00, 0xf5, 0x21, 0x00


	//----- nvinfo : EIATTR_SPARSE_MMA_MASK
	.align		4
.L_29:
        /*00a8*/ 	.byte	0x03, 0x50
        /*00aa*/ 	.short	0x0000


	//----- nvinfo : EIATTR_MAXREG_COUNT
	.align		4
        /*00ac*/ 	.byte	0x03, 0x1b
        /*00ae*/ 	.short	0x00ff


	//----- nvinfo : EIATTR_NUM_BARRIERS
	.align		4
        /*00b0*/ 	.byte	0x02, 0x4c
        /*00b2*/ 	.byte	0x01
	.zero		1


	//----- nvinfo : EIATTR_MERCURY_ISA_VERSION
	.align		4
        /*00b4*/ 	.byte	0x03, 0x5f
        /*00b6*/ 	.short	0x0101


	//----- nvinfo : EIATTR_VRC_CTA_INIT_COUNT
	.align		4
        /*00b8*/ 	.byte	0x02, 0x4a
	.zero		1
	.zero		1


	//----- nvinfo : EIATTR_EXIT_INSTR_OFFSETS
	.align		4
        /*00bc*/ 	.byte	0x04, 0x1c
        /*00be*/ 	.short	(.L_31 - .L_30)


	//   ....[0]....
.L_30:
        /*00c0*/ 	.word	0x000005d0


	//----- nvinfo : EIATTR_CRS_STACK_SIZE
	.align		4
.L_31:
        /*00c4*/ 	.byte	0x04, 0x1e
        /*00c6*/ 	.short	(.L_33 - .L_32)
.L_32:
        /*00c8*/ 	.word	0x00000000


	//----- nvinfo : EIATTR_CBANK_PARAM_SIZE
	.align		4
.L_33:
        /*00cc*/ 	.byte	0x03, 0x19
        /*00ce*/ 	.short	0x0034


	//----- nvinfo : EIATTR_PARAM_CBANK
	.align		4
        /*00d0*/ 	.byte	0x04, 0x0a
        /*00d2*/ 	.short	(.L_35 - .L_34)
	.align		4
.L_34:
        /*00d4*/ 	.word	index@(.nv.constant0._Z6onda2dPfS_S_fffiiii)
        /*00d8*/ 	.short	0x0380
        /*00da*/ 	.short	0x0034


	//----- nvinfo : EIATTR_SW_WAR
	.align		4
.L_35:
        /*00dc*/ 	.byte	0x04, 0x36
        /*00de*/ 	.short	(.L_37 - .L_36)
.L_36:
        /*00e0*/ 	.word	0x00000008
.L_37:


//--------------------- .nv.callgraph             --------------------------
	.section	.nv.callgraph,"",@"SHT_CUDA_CALLGRAPH"
	.align	4
	.sectionentsize	8
	.align		4
        /*0000*/ 	.word	0x00000000
	.align		4
        /*0004*/ 	.word	0xffffffff
	.align		4
        /*0008*/ 	.word	0x00000000
	.align		4
        /*000c*/ 	.word	0xfffffffe
	.align		4
        /*0010*/ 	.word	0x00000000
	.align		4
        /*0014*/ 	.word	0xfffffffd
	.align		4
        /*0018*/ 	.word	0x00000000
	.align		4
        /*001c*/ 	.word	0xfffffffc


//--------------------- .text._Z6onda2dPfS_S_fffiiii --------------------------
	.section	.text._Z6onda2dPfS_S_fffiiii,"ax",@progbits
	.align	128
        .global         _Z6onda2dPfS_S_fffiiii
        .type           _Z6onda2dPfS_S_fffiiii,@function
        .size           _Z6onda2dPfS_S_fffiiii,(.L_x_12 - _Z6onda2dPfS_S_fffiiii)
        .other          _Z6onda2dPfS_S_fffiiii,@"STO_CUDA_ENTRY STV_DEFAULT"
_Z6onda2dPfS_S_fffiiii:
.text._Z6onda2dPfS_S_fffiiii:
[----:B------:R-:W-:Y:S01]  /*0000*/  LDC R1, c[0x0][0x37c] ;  /* 0x0000df00ff017b82 */ /* 0x000fe20000000800 */
[----:B------:R-:W0:Y:S01]  /*0010*/  S2R R8, SR_TID.X ;  /* 0x0000000000087919 */ /* 0x000e220000002100 */
[----:B------:R-:W1:Y:S01]  /*0020*/  LDCU.64 UR4, c[0x0][0x3a8] ;  /* 0x00007500ff0477ac */ /* 0x000e620008000a00 */
[----:B------:R-:W-:Y:S01]  /*0030*/  BSSY.RECONVERGENT B0, `(.L_x_0) ;  /* 0x0000058000007945 */ /* 0x000fe20003800200 */
[----:B------:R-:W0:Y:S01]  /*0040*/  S2R R3, SR_CTAID.X ;  /* 0x0000000000037919 */ /* 0x000e220000002500 */
[----:B------:R-:W0:Y:S01]  /*0050*/  LDCU UR6, c[0x0][0x360] ;  /* 0x00006c00ff0677ac */ /* 0x000e220008000800 */
[----:B------:R-:W2:Y:S01]  /*0060*/  S2R R2, SR_TID.Y ;  /* 0x0000000000027919 */ /* 0x000ea20000002200 */
[----:B------:R-:W2:Y:S01]  /*0070*/  LDCU UR7, c[0x0][0x364] ;  /* 0x00006c80ff0777ac */ /* 0x000ea20008000800 */
[----:B------:R-:W2:Y:S01]  /*0080*/  S2R R5, SR_CTAID.Y ;  /* 0x0000000000057919 */ /* 0x000ea20000002600 */
[----:B-1----:R-:W-:Y:S01]  /*0090*/  UIADD3 UR4, UPT, UPT, UR4, -0x1, URZ ;  /* 0xffffffff04047890 */ /* 0x002fe2000fffe0ff */
[----:B0-----:R-:W-:-:S05]  /*00a0*/  IMAD R8, R3, UR6, R8 ;  /* 0x0000000603087c24 */ /* 0x001fca000f8e0208 */
[C---:B------:R-:W-:Y:S01]  /*00b0*/  ISETP.GE.AND P0, PT, R8.reuse, UR4, PT ;  /* 0x0000000408007c0c */ /* 0x040fe2000bf06270 */
[----:B------:R-:W-:Y:S01]  /*00c0*/  UIADD3 UR4, UPT, UPT, UR5, -0x1, URZ ;  /* 0xffffffff05047890 */ /* 0x000fe2000fffe0ff */
[----:B--2---:R-:W-:Y:S02]  /*00d0*/  IMAD R2, R5, UR7, R2 ;  /* 0x0000000705027c24 */ /* 0x004fe4000f8e0202 */
[----:B------:R-:W-:-:S04]  /*00e0*/  ISETP.LT.OR P0, PT, R8, 0x1, P0 ;  /* 0x000000010800780c */ /* 0x000fc80000701670 */
[----:B------:R-:W-:-:S04]  /*00f0*/  ISETP.EQ.OR P0, PT, R2, RZ, P0 ;  /* 0x000000ff0200720c */ /* 0x000fc80000702670 */
[----:B------:R-:W-:-:S13]  /*0100*/  ISETP.GE.OR P0, PT, R2, UR4, P0 ;  /* 0x0000000402007c0c */ /* 0x000fda0008706670 */
[----:B------:R-:W-:Y:S05]  /*0110*/  @P0 BRA `(.L_x_1) ;  /* 0x0000000400240947 */ /* 0x000fea0003800000 */
[----:B------:R-:W0:Y:S08]  /*0120*/  LDC.64 R10, c[0x0][0x398] ;  /* 0x0000e600ff0a7b82 */ /* 0x000e300000000a00 */
[----:B------:R-:W1:Y:S01]  /*0130*/  LDC.64 R4, c[0x0][0x358] ;  /* 0x0000d600ff047b82 */ /* 0x000e620000000a00 */
[----:B0-----:R-:W-:Y:S01]  /*0140*/  FMUL R3, R11, R11 ;  /* 0x0000000b0b037220 */ /* 0x001fe20000400000 */
[----:B------:R-:W-:-:S03]  /*0150*/  FMUL R0, R10, R10 ;  /* 0x0000000a0a007220 */ /* 0x000fc60000400000 */
[----:B------:R-:W0:Y:S08]  /*0160*/  MUFU.RCP R6, R3 ;  /* 0x0000000300067308 */ /* 0x000e300000001000 */
[----:B------:R-:W2:Y:S01]  /*0170*/  FCHK P0, R0, R3 ;  /* 0x0000000300007302 */ /* 0x000ea20000000000 */
[----:B0-----:R-:W-:-:S04]  /*0180*/  FFMA R7, -R3, R6, 1 ;  /* 0x3f80000003077423 */ /* 0x001fc80000000106 */
[----:B------:R-:W-:-:S04]  /*0190*/  FFMA R7, R6, R7, R6 ;  /* 0x0000000706077223 */ /* 0x000fc80000000006 */
[----:B------:R-:W-:-:S04]  /*01a0*/  FFMA R6, R0, R7, RZ ;  /* 0x0000000700067223 */ /* 0x000fc800000000ff */
[----:B------:R-:W-:-:S04]  /*01b0*/  FFMA R9, -R3, R6, R0 ;  /* 0x0000000603097223 */ /* 0x000fc80000000100 */
[----:B------:R-:W-:Y:S01]  /*01c0*/  FFMA R6, R7, R9, R6 ;  /* 0x0000000907067223 */ /* 0x000fe20000000006 */
[----:B-12---:R-:W-:Y:S06]  /*01d0*/  @!P0 BRA `(.L_x_2) ;  /* 0x00000000000c8947 */ /* 0x006fec0003800000 */
[----:B------:R-:W-:-:S07]  /*01e0*/  MOV R6, 0x200 ;  /* 0x0000020000067802 */ /* 0x000fce0000000f00 */
[----:B------:R-:W-:Y:S05]  /*01f0*/  CALL.REL.NOINC `($__internal_0_$__cuda_sm3x_div_rn_noftz_f32_slowpath) ;  /* 0x0000000000f87944 */ /* 0x000fea0003c00000 */
[----:B------:R-:W-:-:S07]  /*0200*/  IMAD.MOV.U32 R6, RZ, RZ, R0 ;  /* 0x000000ffff067224 */ /* 0x000fce00078e0000 */
.L_x_2:
[----:B------:R-:W0:Y:S01]  /*0210*/  LDC.64 R14, c[0x0][0x3a8] ;  /* 0x0000ea00ff0e7b82 */ /* 0x000e220000000a00 */
[----:B------:R-:W1:Y:S01]  /*0220*/  LDCU UR4, c[0x0][0x3b0] ;  /* 0x00007600ff0477ac */ /* 0x000e620008000800 */
[C---:B------:R-:W-:Y:S02]  /*0230*/  R2UR UR6, R4.reuse ;  /* 0x00000000040672ca */ /* 0x040fe400000e0000 */
[C---:B------:R-:W-:Y:S02]  /*0240*/  R2UR UR7, R5.reuse ;  /* 0x00000000050772ca */ /* 0x040fe400000e0000 */
[C---:B------:R-:W-:Y:S02]  /*0250*/  R2UR UR8, R4.reuse ;  /* 0x00000000040872ca */ /* 0x040fe400000e0000 */
[----:B------:R-:W2:Y:S01]  /*0260*/  LDC.64 R10, c[0x0][0x380] ;  /* 0x0000e000ff0a7b82 */ /* 0x000ea20000000a00 */
[----:B------:R-:W-:Y:S02]  /*0270*/  R2UR UR9, R5 ;  /* 0x00000000050972ca */ /* 0x000fe400000e0000 */
[----:B------:R-:W-:-:S02]  /*0280*/  R2UR UR10, R4 ;  /* 0x00000000040a72ca */ /* 0x000fc400000e0000 */
[C---:B------:R-:W-:Y:S02]  /*0290*/  R2UR UR11, R5.reuse ;  /* 0x00000000050b72ca */ /* 0x040fe400000e0000 */
[C---:B------:R-:W-:Y:S02]  /*02a0*/  R2UR UR12, R4.reuse ;  /* 0x00000000040c72ca */ /* 0x040fe400000e0000 */
[C---:B------:R-:W-:Y:S02]  /*02b0*/  R2UR UR13, R5.reuse ;  /* 0x00000000050d72ca */ /* 0x040fe400000e0000 */
[----:B------:R-:W-:Y:S02]  /*02c0*/  R2UR UR14, R4 ;  /* 0x00000000040e72ca */ /* 0x000fe400000e0000 */
[----:B------:R-:W-:Y:S01]  /*02d0*/  R2UR UR15, R5 ;  /* 0x00000000050f72ca */ /* 0x000fe200000e0000 */
[-C--:B0-----:R-:W-:Y:S02]  /*02e0*/  IMAD R7, R14, R15.reuse, RZ ;  /* 0x0000000f0e077224 */ /* 0x081fe400078e02ff */
[----:B------:R-:W-:-:S02]  /*02f0*/  IMAD R0, R2, R15, R8 ;  /* 0x0000000f02007224 */ /* 0x000fc400078e0208 */
[--C-:B------:R-:W-:Y:S02]  /*0300*/  IMAD R2, R2, R15, R15.reuse ;  /* 0x0000000f02027224 */ /* 0x100fe400078e020f */
[----:B------:R-:W-:Y:S02]  /*0310*/  IMAD.MOV R9, RZ, RZ, -R15 ;  /* 0x000000ffff097224 */ /* 0x000fe400078e0a0f */
[----:B-1----:R-:W-:Y:S02]  /*0320*/  IMAD R3, R7, UR4, R0 ;  /* 0x0000000407037c24 */ /* 0x002fe4000f8e0200 */
[----:B------:R-:W-:Y:S02]  /*0330*/  IMAD R9, R9, 0x2, R2 ;  /* 0x0000000209097824 */ /* 0x000fe400078e0202 */
[----:B--2---:R-:W-:-:S04]  /*0340*/  IMAD.WIDE R2, R3, 0x4, R10 ;  /* 0x0000000403027825 */ /* 0x004fc800078e020a */
[----:B------:R-:W-:Y:S01]  /*0350*/  IMAD.IADD R8, R8, 0x1, R9 ;  /* 0x0000000108087824 */ /* 0x000fe200078e0209 */
[----:B------:R-:W2:Y:S01]  /*0360*/  LDG.E R13, desc[UR6][R2.64+0x4] ;  /* 0x00000406020d7981 */ /* 0x000ea2000c1e1900 */
[----:B------:R-:W-:-:S03]  /*0370*/  IMAD.WIDE R14, R15, 0x4, R2 ;  /* 0x000000040f0e7825 */ /* 0x000fc600078e0202 */
[----:B------:R-:W2:Y:S01]  /*0380*/  LDG.E R18, desc[UR8][R2.64+-0x4] ;  /* 0xfffffc0802127981 */ /* 0x000ea2000c1e1900 */
[----:B------:R-:W-:Y:S02]  /*0390*/  IMAD R17, R7, UR4, R8 ;  /* 0x0000000407117c24 */ /* 0x000fe4000f8e0208 */
[----:B------:R-:W0:Y:S01]  /*03a0*/  LDC.64 R8, c[0x0][0x388] ;  /* 0x0000e200ff087b82 */ /* 0x000e220000000a00 */
[----:B------:R-:W3:Y:S01]  /*03b0*/  LDG.E R14, desc[UR10][R14.64] ;  /* 0x0000000a0e0e7981 */ /* 0x000ee2000c1e1900 */
[----:B------:R-:W-:-:S03]  /*03c0*/  IMAD.WIDE R16, R17, 0x4, R10 ;  /* 0x0000000411107825 */ /* 0x000fc600078e020a */
[----:B------:R-:W4:Y:S04]  /*03d0*/  LDG.E R10, desc[UR14][R2.64] ;  /* 0x0000000e020a7981 */ /* 0x000f28000c1e1900 */
[----:B------:R-:W5:Y:S01]  /*03e0*/  LDG.E R16, desc[UR12][R16.64] ;  /* 0x0000000c10107981 */ /* 0x000f62000c1e1900 */
[----:B------:R-:W-:Y:S02]  /*03f0*/  R2UR UR4, R4 ;  /* 0x00000000040472ca */ /* 0x000fe400000e0000 */
[----:B------:R-:W-:Y:S01]  /*0400*/  R2UR UR5, R5 ;  /* 0x00000000050572ca */ /* 0x000fe200000e0000 */
[----:B0-----:R-:W-:-:S12]  /*0410*/  IMAD.WIDE R8, R0, 0x4, R8 ;  /* 0x0000000400087825 */ /* 0x001fd800078e0208 */
[----:B------:R-:W5:Y:S01]  /*0420*/  LDG.E R12, desc[UR4][R8.64] ;  /* 0x00000004080c7981 */ /* 0x000f62000c1e1900 */
[----:B------:R-:W0:Y:S02]  /*0430*/  LDCU UR4, c[0x0][0x3a0] ;  /* 0x00007400ff0477ac */ /* 0x000e240008000800 */
[----:B0-----:R-:W-:-:S04]  /*0440*/  FMUL R6, R6, UR4 ;  /* 0x0000000406067c20 */ /* 0x001fc80008400000 */
[----:B------:R-:W-:Y:S01]  /*0450*/  FMUL R6, R6, UR4 ;  /* 0x0000000406067c20 */ /* 0x000fe20008400000 */
[----:B------:R-:W-:Y:S01]  /*0460*/  R2UR UR4, R4 ;  /* 0x00000000040472ca */ /* 0x000fe200000e0000 */
[----:B--2---:R-:W-:-:S04]  /*0470*/  FADD R13, R13, R18 ;  /* 0x000000120d0d7221 */ /* 0x004fc80000000000 */
[----:B---3--:R-:W-:Y:S01]  /*0480*/  FADD R13, R13, R14 ;  /* 0x0000000e0d0d7221 */ /* 0x008fe20000000000 */
[----:B----4-:R-:W-:Y:S03]  /*0490*/  F2F.F64.F32 R10, R10 ;  /* 0x0000000a000a7310 */ /* 0x010fe60000201800 */
[----:B-----5:R-:W-:Y:S02]  /*04a0*/  FADD R20, R13, R16 ;  /* 0x000000100d147221 */ /* 0x020fe40000000000 */
[----:B------:R-:W0:Y:S03]  /*04b0*/  LDC.64 R16, c[0x0][0x390] ;  /* 0x0000e400ff107b82 */ /* 0x000e260000000a00 */
[----:B------:R-:W1:Y:S08]  /*04c0*/  F2F.F64.F32 R18, R20 ;  /* 0x0000001400127310 */ /* 0x000e700000201800 */
[----:B------:R-:W2:Y:S01]  /*04d0*/  F2F.F64.F32 R14, R6 ;  /* 0x00000006000e7310 */ /* 0x000ea20000201800 */
[----:B-1----:R-:W-:-:S07]  /*04e0*/  DFMA R18, R10, -4, R18 ;  /* 0xc01000000a12782b */ /* 0x002fce0000000012 */
[----:B------:R-:W1:Y:S01]  /*04f0*/  F2F.F64.F32 R12, R12 ;  /* 0x0000000c000c7310 */ /* 0x000e620000201800 */
[----:B--2---:R-:W-:-:S08]  /*0500*/  DMUL R14, R14, R18 ;  /* 0x000000120e0e7228 */ /* 0x004fd00000000000 */
[----:B------:R-:W-:-:S08]  /*0510*/  DFMA R14, R10, 2, R14 ;  /* 0x400000000a0e782b */ /* 0x000fd0000000000e */
[----:B-1----:R-:W-:-:S10]  /*0520*/  DADD R14, R14, -R12 ;  /* 0x000000000e0e7229 */ /* 0x002fd4000000080c */
[----:B------:R-:W1:Y:S01]  /*0530*/  F2F.F32.F64 R15, R14 ;  /* 0x0000000e000f7310 */ /* 0x000e620000301000 */
[----:B0-----:R-:W-:-:S05]  /*0540*/  IMAD.WIDE R10, R0, 0x4, R16 ;  /* 0x00000004000a7825 */ /* 0x001fca00078e0210 */
[----:B-1----:R0:W-:Y:S04]  /*0550*/  STG.E desc[UR4][R10.64], R15 ;  /* 0x0000000f0a007986 */ /* 0x0021e8000c101904 */
[----:B------:R-:W2:Y:S01]  /*0560*/  LDG.E R13, desc[UR6][R2.64] ;  /* 0x00000006020d7981 */ /* 0x000ea2000c1e1900 */
[----:B------:R-:W-:-:S03]  /*0570*/  IMAD.WIDE R4, R7, 0x4, R2 ;  /* 0x0000000407047825 */ /* 0x000fc600078e0202 */
[----:B--2---:R0:W-:Y:S04]  /*0580*/  STG.E desc[UR4][R8.64], R13 ;  /* 0x0000000d08007986 */ /* 0x0041e8000c101904 */
[----:B------:R-:W2:Y:S04]  /*0590*/  LDG.E R17, desc[UR6][R10.64] ;  /* 0x000000060a117981 */ /* 0x000ea8000c1e1900 */
[----:B--2---:R0:W-:Y:S02]  /*05a0*/  STG.E desc[UR4][R4.64], R17 ;  /* 0x0000001104007986 */ /* 0x0041e4000c101904 */
.L_x_1:
[----:B------:R-:W-:Y:S05]  /*05b0*/  BSYNC.RECONVERGENT B0 ;  /* 0x0000000000007941 */ /* 0x000fea0003800200 */
.L_x_0:
[----:B------:R-:W-:Y:S06]  /*05c0*/  BAR.SYNC.DEFER_BLOCKING 0x0 ;  /* 0x0000000000007b1d */ /* 0x000fec0000010000 */
[----:B------:R-:W-:Y:S05]  /*05d0*/  EXIT ;  /* 0x000000000000794d */ /* 0x000fea0003800000 */
        .weak           $__internal_0_$__cuda_sm3x_div_rn_noftz_f32_slowpath
        .type           $__internal_0_$__cuda_sm3x_div_rn_noftz_f32_slowpath,@function
        .size           $__internal_0_$__cuda_sm3x_div_rn_noftz_f32_slowpath,(.L_x_12 - $__internal_0_$__cuda_sm3x_div_rn_noftz_f32_slowpath)
$__internal_0_$__cuda_sm3x_div_rn_noftz_f32_slowpath:
[--C-:B------:R-:W-:Y:S01]  /*05e0*/  SHF.R.U32.HI R9, RZ, 0x17, R3.reuse ;  /* 0x00000017ff097819 */ /* 0x100fe20000011603 */
[--C-:B------:R-:W-:Y:S01]  /*05f0*/  IMAD.MOV.U32 R11, RZ, RZ, R0.reuse ;  /* 0x000000ffff0b7224 */ /* 0x100fe200078e0000 */
[----:B------:R-:W-:Y:S01]  /*0600*/  SHF.R.U32.HI R7, RZ, 0x17, R0 ;  /* 0x00000017ff077819 */ /* 0x000fe20000011600 */
[----:B------:R-:W-:Y:S01]  /*0610*/  IMAD.MOV.U32 R12, RZ, RZ, R3 ;  /* 0x000000ffff0c7224 */ /* 0x000fe200078e0003 */
[----:B------:R-:W-:Y:S02]  /*0620*/  LOP3.LUT R9, R9, 0xff, RZ, 0xc0, !PT ;  /* 0x000000ff09097812 */ /* 0x000fe400078ec0ff */
[----:B------:R-:W-:-:S03]  /*0630*/  LOP3.LUT R10, R7, 0xff, RZ, 0xc0, !PT ;  /* 0x000000ff070a7812 */ /* 0x000fc600078ec0ff */
[----:B------:R-:W-:Y:S02]  /*0640*/  VIADD R14, R9, 0xffffffff ;  /* 0xffffffff090e7836 */ /* 0x000fe40000000000 */
[----:B------:R-:W-:-:S03]  /*0650*/  VIADD R13, R10, 0xffffffff ;  /* 0xffffffff0a0d7836 */ /* 0x000fc60000000000 */
[----:B------:R-:W-:-:S04]  /*0660*/  ISETP.GT.U32.AND P0, PT, R14, 0xfd, PT ;  /* 0x000000fd0e00780c */ /* 0x000fc80003f04070 */
[----:B------:R-:W-:-:S13]  /*0670*/  ISETP.GT.U32.OR P0, PT, R13, 0xfd, P0 ;  /* 0x000000fd0d00780c */ /* 0x000fda0000704470 */
[----:B------:R-:W-:Y:S01]  /*0680*/  @!P0 IMAD.MOV.U32 R7, RZ, RZ, RZ ;  /* 0x000000ffff078224 */ /* 0x000fe200078e00ff */
[----:B------:R-:W-:Y:S06]  /*0690*/  @!P0 BRA `(.L_x_3) ;  /* 0x00000000005c8947 */ /* 0x000fec0003800000 */
[----:B------:R-:W-:Y:S02]  /*06a0*/  FSETP.GTU.FTZ.AND P0, PT, |R0|, +INF , PT ;  /* 0x7f8000000000780b */ /* 0x000fe40003f1c200 */
[----:B------:R-:W-:-:S04]  /*06b0*/  FSETP.GTU.FTZ.AND P1, PT, |R3|, +INF , PT ;  /* 0x7f8000000300780b */ /* 0x000fc80003f3c200 */
[----:B------:R-:W-:-:S13]  /*06c0*/  PLOP3.LUT P0, PT, P0, P1, PT, 0xf8, 0x8f ;  /* 0x00000000008f781c */ /* 0x000fda0000703f70 */
[----:B------:R-:W-:Y:S05]  /*06d0*/  @P0 BRA `(.L_x_4) ;  /* 0x0000000400440947 */ /* 0x000fea0003800000 */
[----:B------:R-:W-:-:S13]  /*06e0*/  LOP3.LUT P0, RZ, R12, 0x7fffffff, R11, 0xc8, !PT ;  /* 0x7fffffff0cff7812 */ /* 0x000fda000780c80b */
[----:B------:R-:W-:Y:S05]  /*06f0*/  @!P0 BRA `(.L_x_5) ;  /* 0x0000000400348947 */ /* 0x000fea0003800000 */
[C---:B------:R-:W-:Y:S02]  /*0700*/  FSETP.NEU.FTZ.AND P2, PT, |R0|.reuse, +INF , PT ;  /* 0x7f8000000000780b */ /* 0x040fe40003f5d200 */
[----:B------:R-:W-:Y:S02]  /*0710*/  FSETP.NEU.FTZ.AND P1, PT, |R3|, +INF , PT ;  /* 0x7f8000000300780b */ /* 0x000fe40003f3d200 */
[----:B------:R-:W-:-:S11]  /*0720*/  FSETP.NEU.FTZ.AND P0, PT, |R0|, +INF , PT ;  /* 0x7f8000000000780b */ /* 0x000fd60003f1d200 */
[----:B------:R-:W-:Y:S05]  /*0730*/  @!P1 BRA !P2, `(.L_x_5) ;  /* 0x0000000400249947 */ /* 0x000fea0005000000 */
[----:B------:R-:W-:-:S04]  /*0740*/  LOP3.LUT P2, RZ, R11, 0x7fffffff, RZ, 0xc0, !PT ;  /* 0x7fffffff0bff7812 */ /* 0x000fc8000784c0ff */
[----:B------:R-:W-:-:S13]  /*0750*/  PLOP3.LUT P1, PT, P1, P2, PT, 0x2f, 0xf2 ;  /* 0x0000000000f2781c */ /* 0x000fda0000f24577 */
[----:B------:R-:W-:Y:S05]  /*0760*/  @P1 BRA `(.L_x_6) ;  /* 0x0000000400101947 */ /* 0x000fea0003800000 */
[----:B------:R-:W-:-:S04]  /*0770*/  LOP3.LUT P1, RZ, R12, 0x7fffffff, RZ, 0xc0, !PT ;  /* 0x7fffffff0cff7812 */ /* 0x000fc8000782c0ff */
[----:B------:R-:W-:-:S13]  /*0780*/  PLOP3.LUT P0, PT, P0, P1, PT, 0x2f, 0xf2 ;  /* 0x0000000000f2781c */ /* 0x000fda0000702577 */
[----:B------:R-:W-:Y:S05]  /*0790*/  @P0 BRA `(.L_x_7) ;  /* 0x0000000000f80947 */ /* 0x000fea0003800000 */
[----:B------:R-:W-:Y:S02]  /*07a0*/  ISETP.GE.AND P0, PT, R13, RZ, PT ;  /* 0x000000ff0d00720c */ /* 0x000fe40003f06270 */
[----:B------:R-:W-:-:S11]  /*07b0*/  ISETP.GE.AND P1, PT, R14, RZ, PT ;  /* 0x000000ff0e00720c */ /* 0x000fd60003f26270 */
[----:B------:R-:W-:Y:S02]  /*07c0*/  @P0 IMAD.MOV.U32 R7, RZ, RZ, RZ ;  /* 0x000000ffff070224 */ /* 0x000fe400078e00ff */
[----:B------:R-:W-:Y:S01]  /*07d0*/  @!P0 FFMA R11, R0, 1.84467440737095516160e+19, RZ ;  /* 0x5f800000000b8823 */ /* 0x000fe200000000ff */
[----:B------:R-:W-:Y:S02]  /*07e0*/  @!P0 IMAD.MOV.U32 R7, RZ, RZ, -0x40 ;  /* 0xffffffc0ff078424 */ /* 0x000fe400078e00ff */
[----:B------:R-:W-:Y:S02]  /*07f0*/  @!P1 FFMA R12, R3, 1.84467440737095516160e+19, RZ ;  /* 0x5f800000030c9823 */ /* 0x000fe400000000ff */
[----:B------:R-:W-:-:S07]  /*0800*/  @!P1 VIADD R7, R7, 0x40 ;  /* 0x0000004007079836 */ /* 0x000fce0000000000 */
.L_x_3:
[----:B------:R-:W-:Y:S01]  /*0810*/  LEA R3, R9, 0xc0800000, 0x17 ;  /* 0xc080000009037811 */ /* 0x000fe200078eb8ff */
[----:B------:R-:W-:-:S04]  /*0820*/  VIADD R10, R10, 0xffffff81 ;  /* 0xffffff810a0a7836 */ /* 0x000fc80000000000 */
[----:B------:R-:W-:Y:S02]  /*0830*/  IMAD.IADD R3, R12, 0x1, -R3 ;  /* 0x000000010c037824 */ /* 0x000fe400078e0a03 */
[C---:B------:R-:W-:Y:S01]  /*0840*/  IMAD R0, R10.reuse, -0x800000, R11 ;  /* 0xff8000000a007824 */ /* 0x040fe200078e020b */
[----:B------:R-:W-:Y:S01]  /*0850*/  IADD3 R10, PT, PT, R10, 0x7f, -R9 ;  /* 0x0000007f0a0a7810 */ /* 0x000fe20007ffe809 */
[----:B------:R-:W0:Y:S01]  /*0860*/  MUFU.RCP R12, R3 ;  /* 0x00000003000c7308 */ /* 0x000e220000001000 */
[----:B------:R-:W-:-:S03]  /*0870*/  FADD.FTZ R13, -R3, -RZ ;  /* 0x800000ff030d7221 */ /* 0x000fc60000010100 */
[----:B------:R-:W-:Y:S02]  /*0880*/  IMAD.IADD R10, R10, 0x1, R7 ;  /* 0x000000010a0a7824 */ /* 0x000fe400078e0207 */
[----:B0-----:R-:W-:-:S04]  /*0890*/  FFMA R15, R12, R13, 1 ;  /* 0x3f8000000c0f7423 */ /* 0x001fc8000000000d */
[----:B------:R-:W-:-:S04]  /*08a0*/  FFMA R14, R12, R15, R12 ;  /* 0x0000000f0c0e7223 */ /* 0x000fc8000000000c */
[----:B------:R-:W-:-:S04]  /*08b0*/  FFMA R11, R0, R14, RZ ;  /* 0x0000000e000b7223 */ /* 0x000fc800000000ff */
[----:B------:R-:W-:-:S04]  /*08c0*/  FFMA R12, R13, R11, R0 ;  /* 0x0000000b0d0c7223 */ /* 0x000fc80000000000 */
[----:B------:R-:W-:-:S04]  /*08d0*/  FFMA R11, R14, R12, R11 ;  /* 0x0000000c0e0b7223 */ /* 0x000fc8000000000b */
[----:B------:R-:W-:-:S04]  /*08e0*/  FFMA R12, R13, R11, R0 ;  /* 0x0000000b0d0c7223 */ /* 0x000fc80000000000 */
[----:B------:R-:W-:-:S05]  /*08f0*/  FFMA R0, R14, R12, R11 ;  /* 0x0000000c0e007223 */ /* 0x000fca000000000b */
[----:B------:R-:W-:-:S04]  /*0900*/  SHF.R.U32.HI R3, RZ, 0x17, R0 ;  /* 0x00000017ff037819 */ /* 0x000fc80000011600 */
[----:B------:R-:W-:-:S05]  /*0910*/  LOP3.LUT R3, R3, 0xff, RZ, 0xc0, !PT ;  /* 0x000000ff03037812 */ /* 0x000fca00078ec0ff */
[----:B------:R-:W-:-:S04]  /*0920*/  IMAD.IADD R9, R3, 0x1, R10 ;  /* 0x0000000103097824 */ /* 0x000fc800078e020a */
[----:B------:R-:W-:-:S05]  /*0930*/  VIADD R3, R9, 0xffffffff ;  /* 0xffffffff09037836 */ /* 0x000fca0000000000 */
[----:B------:R-:W-:-:S13]  /*0940*/  ISETP.GE.U32.AND P0, PT, R3, 0xfe, PT ;  /* 0x000000fe0300780c */ /* 0x000fda0003f06070 */
[----:B------:R-:W-:Y:S05]  /*0950*/  @!P0 BRA `(.L_x_8) ;  /* 0x0000000000808947 */ /* 0x000fea0003800000 */
[----:B------:R-:W-:-:S13]  /*0960*/  ISETP.GT.AND P0, PT, R9, 0xfe, PT ;  /* 0x000000fe0900780c */ /* 0x000fda0003f04270 */
[----:B------:R-:W-:Y:S05]  /*0970*/  @P0 BRA `(.L_x_9) ;  /* 0x00000000006c0947 */ /* 0x000fea0003800000 */
[----:B------:R-:W-:-:S13]  /*0980*/  ISETP.GE.AND P0, PT, R9, 0x1, PT ;  /* 0x000000010900780c */ /* 0x000fda0003f06270 */
[----:B------:R-:W-:Y:S05]  /*0990*/  @P0 BRA `(.L_x_10) ;  /* 0x0000000000980947 */ /* 0x000fea0003800000 */
[----:B------:R-:W-:Y:S02]  /*09a0*/  ISETP.GE.AND P0, PT, R9, -0x18, PT ;  /* 0xffffffe80900780c */ /* 0x000fe40003f06270 */
[----:B------:R-:W-:-:S11]  /*09b0*/  LOP3.LUT R0, R0, 0x80000000, RZ, 0xc0, !PT ;  /* 0x8000000000007812 */ /* 0x000fd600078ec0ff */
[----:B------:R-:W-:Y:S05]  /*09c0*/  @!P0 BRA `(.L_x_10) ;  /* 0x00000000008c8947 */ /* 0x000fea0003800000 */
[CCC-:B------:R-:W-:Y:S01]  /*09d0*/  FFMA.RZ R3, R14.reuse, R12.reuse, R11.reuse ;  /* 0x0000000c0e037223 */ /* 0x1c0fe2000000c00b */
[CCC-:B------:R-:W-:Y:S01]  /*09e0*/  FFMA.RM R10, R14.reuse, R12.reuse, R11.reuse ;  /* 0x0000000c0e0a7223 */ /* 0x1c0fe2000000400b */
[C---:B------:R-:W-:Y:S02]  /*09f0*/  ISETP.NE.AND P2, PT, R9.reuse, RZ, PT ;  /* 0x000000ff0900720c */ /* 0x040fe40003f45270 */
[----:B------:R-:W-:Y:S02]  /*0a00*/  ISETP.NE.AND P1, PT, R9, RZ, PT ;  /* 0x000000ff0900720c */ /* 0x000fe40003f25270 */
[----:B------:R-:W-:Y:S01]  /*0a10*/  LOP3.LUT R7, R3, 0x7fffff, RZ, 0xc0, !PT ;  /* 0x007fffff03077812 */ /* 0x000fe200078ec0ff */
[----:B------:R-:W-:Y:S01]  /*0a20*/  FFMA.RP R3, R14, R12, R11 ;  /* 0x0000000c0e037223 */ /* 0x000fe2000000800b */
[----:B------:R-:W-:Y:S02]  /*0a30*/  VIADD R12, R9, 0x20 ;  /* 0x00000020090c7836 */ /* 0x000fe40000000000 */
[----:B------:R-:W-:Y:S01]  /*0a40*/  LOP3.LUT R7, R7, 0x800000, RZ, 0xfc, !PT ;  /* 0x0080000007077812 */ /* 0x000fe200078efcff */
[----:B------:R-:W-:Y:S01]  /*0a50*/  IMAD.MOV R9, RZ, RZ, -R9 ;  /* 0x000000ffff097224 */ /* 0x000fe200078e0a09 */
[----:B------:R-:W-:-:S02]  /*0a60*/  FSETP.NEU.FTZ.AND P0, PT, R3, R10, PT ;  /* 0x0000000a0300720b */ /* 0x000fc40003f1d000 */
[----:B------:R-:W-:Y:S02]  /*0a70*/  SHF.L.U32 R12, R7, R12, RZ ;  /* 0x0000000c070c7219 */ /* 0x000fe400000006ff */
[----:B------:R-:W-:Y:S02]  /*0a80*/  SEL R10, R9, RZ, P2 ;  /* 0x000000ff090a7207 */ /* 0x000fe40001000000 */
[----:B------:R-:W-:Y:S02]  /*0a90*/  ISETP.NE.AND P1, PT, R12, RZ, P1 ;  /* 0x000000ff0c00720c */ /* 0x000fe40000f25270 */
[----:B------:R-:W-:Y:S02]  /*0aa0*/  SHF.R.U32.HI R10, RZ, R10, R7 ;  /* 0x0000000aff0a7219 */ /* 0x000fe40000011607 */
[----:B------:R-:W-:Y:S02]  /*0ab0*/  PLOP3.LUT P0, PT, P0, P1, PT, 0xf8, 0x8f ;  /* 0x00000000008f781c */ /* 0x000fe40000703f70 */
[----:B------:R-:W-:-:S02]  /*0ac0*/  SHF.R.U32.HI R12, RZ, 0x1, R10 ;  /* 0x00000001ff0c7819 */ /* 0x000fc4000001160a */
[----:B------:R-:W-:-:S04]  /*0ad0*/  SEL R3, RZ, 0x1, !P0 ;  /* 0x00000001ff037807 */ /* 0x000fc80004000000 */
[----:B------:R-:W-:-:S04]  /*0ae0*/  LOP3.LUT R3, R3, 0x1, R12, 0xf8, !PT ;  /* 0x0000000103037812 */ /* 0x000fc800078ef80c */
[----:B------:R-:W-:-:S05]  /*0af0*/  LOP3.LUT R3, R3, R10, RZ, 0xc0, !PT ;  /* 0x0000000a03037212 */ /* 0x000fca00078ec0ff */
[----:B------:R-:W-:-:S05]  /*0b00*/  IMAD.IADD R3, R12, 0x1, R3 ;  /* 0x000000010c037824 */ /* 0x000fca00078e0203 */
[----:B------:R-:W-:Y:S01]  /*0b10*/  LOP3.LUT R0, R3, R0, RZ, 0xfc, !PT ;  /* 0x0000000003007212 */ /* 0x000fe200078efcff */
[----:B------:R-:W-:Y:S06]  /*0b20*/  BRA `(.L_x_10) ;  /* 0x0000000000347947 */ /* 0x000fec0003800000 */
.L_x_9:
[----:B------:R-:W-:-:S04]  /*0b30*/  LOP3.LUT R0, R0, 0x80000000, RZ, 0xc0, !PT ;  /* 0x8000000000007812 */ /* 0x000fc800078ec0ff */
[----:B------:R-:W-:Y:S01]  /*0b40*/  LOP3.LUT R0, R0, 0x7f800000, RZ, 0xfc, !PT ;  /* 0x7f80000000007812 */ /* 0x000fe200078efcff */
[----:B------:R-:W-:Y:S06]  /*0b50*/  BRA `(.L_x_10) ;  /* 0x0000000000287947 */ /* 0x000fec0003800000 */
.L_x_8:
[----:B------:R-:W-:Y:S01]  /*0b60*/  IMAD R0, R10, 0x800000, R0 ;  /* 0x008000000a007824 */ /* 0x000fe200078e0200 */
[----:B------:R-:W-:Y:S06]  /*0b70*/  BRA `(.L_x_10) ;  /* 0x0000000000207947 */ /* 0x000fec0003800000 */
.L_x_7:
[----:B------:R-:W-:-:S04]  /*0b80*/  LOP3.LUT R0, R12, 0x80000000, R11, 0x48, !PT ;  /* 0x800000000c007812 */ /* 0x000fc800078e480b */
[----:B------:R-:W-:Y:S01]  /*0b90*/  LOP3.LUT R0, R0, 0x7f800000, RZ, 0xfc, !PT ;  /* 0x7f80000000007812 */ /* 0x000fe200078efcff */
[----:B------:R-:W-:Y:S06]  /*0ba0*/  BRA `(.L_x_10) ;  /* 0x0000000000147947 */ /* 0x000fec0003800000 */
.L_x_6:
[----:B------:R-:W-:Y:S01]  /*0bb0*/  LOP3.LUT R0, R12, 0x80000000, R11, 0x48, !PT ;  /* 0x800000000c007812 */ /* 0x000fe200078e480b */
[----:B------:R-:W-:Y:S06]  /*0bc0*/  BRA `(.L_x_10) ;  /* 0x00000000000c7947 */ /* 0x000fec0003800000 */
.L_x_5:
[----:B------:R-:W0:Y:S01]  /*0bd0*/  MUFU.RSQ R0, -QNAN ;  /* 0xffc0000000007908 */ /* 0x000e220000001400 */
[----:B------:R-:W-:Y:S05]  /*0be0*/  BRA `(.L_x_10) ;  /* 0x0000000000047947 */ /* 0x000fea0003800000 */
.L_x_4:
[----:B------:R-:W-:-:S07]  /*0bf0*/  FADD.FTZ R0, R0, R3 ;  /* 0x0000000300007221 */ /* 0x000fce0000010000 */
.L_x_10:
[----:B------:R-:W-:-:S04]  /*0c00*/  IMAD.MOV.U32 R7, RZ, RZ, 0x0 ;  /* 0x00000000ff077424 */ /* 0x000fc800078e00ff */
[----:B0-----:R-:W-:Y:S05]  /*0c10*/  RET.REL.NODEC R6 `(_Z6onda2dPfS_S_fffiiii) ;  /* 0xfffffff006f87950 */ /* 0x001fea0003c3ffff */
.L_x_11:
[----:B------:R-:W-:-:S00]  /*0c20*/  BRA `(.L_x_11) ;  /* 0xfffffffc00fc7947 */ /* 0x000fc0000383ffff */
[----:B------:R-:W-:-:S00]  /*0c30*/  NOP ;  /* 0x0000000000007918 */ /* 0x000fc00000000000 */
        /* <DEDUP_REMOVED lines=12> */
.L_x_12:


//--------------------- .nv.shared.reserved.0     --------------------------
	.section	.nv.shared.reserved.0,"aw",@nobits
	.weak		__nv_reservedSMEM_offset_0_alias
	.size		__nv_reservedSMEM_offset_0_alias, 0, 64
	.other		__nv_reservedSMEM_offset_0_alias,@"STO_CUDA_RESERVED_SHARED STV_DEFAULT"
__nv_reservedSMEM_offset_0_alias:
	.zero		0
	.zero		64


//--------------------- .nv.constant0._Z6onda2dPfS_S_fffiiii --------------------------
	.section	.nv.constant0._Z6onda2dPfS_S_fffiiii,"a",@progbits
	.sectionflags	@""
	.align	4
.nv.constant0._Z6onda2dPfS_S_fffiiii:
	.zero		948


//--------------------- SYMBOLS --------------------------

	.type		.nv.reservedSmem.offset0,@object
	.size		.nv.reservedSmem.offset0,0x4
